//
// Generated by NVIDIA NVVM Compiler
//
// Compiler Build ID: CL-36424714
// Cuda compilation tools, release 13.0, V13.0.88
// Based on NVVM 20.0.0
//

.version 9.0
.target sm_100
.address_size 64

	// .globl	_Z16vectorOperationsP8Vector2Di

.visible .entry _Z16vectorOperationsP8Vector2Di(
	.param .u64 .ptr .align 1 _Z16vectorOperationsP8Vector2Di_param_0,
	.param .u32 _Z16vectorOperationsP8Vector2Di_param_1
)
{
	.reg .pred 	%p<3>;
	.reg .b32 	%r<6>;
	.reg .b32 	%f<32>;
	.reg .b64 	%rd<5>;

	ld.param.u64 	%rd2, [_Z16vectorOperationsP8Vector2Di_param_0];
	ld.param.u32 	%r2, [_Z16vectorOperationsP8Vector2Di_param_1];
	mov.u32 	%r3, %ctaid.x;
	mov.u32 	%r4, %ntid.x;
	mov.u32 	%r5, %tid.x;
	mad.lo.s32 	%r1, %r3, %r4, %r5;
	setp.ge.s32 	%p1, %r1, %r2;
	@%p1 bra 	$L__BB0_4;
	cvta.to.global.u64 	%rd3, %rd2;
	mul.wide.s32 	%rd4, %r1, 8;
	add.s64 	%rd1, %rd3, %rd4;
	ld.global.f32 	%f8, [%rd1];
	ld.global.f32 	%f9, [%rd1+4];
	add.f32 	%f10, %f8, 0f3F800000;
	add.f32 	%f11, %f9, 0f3F800000;
	add.f32 	%f30, %f10, %f10;
	add.f32 	%f31, %f11, %f11;
	mul.f32 	%f12, %f31, %f31;
	fma.rn.f32 	%f13, %f30, %f30, %f12;
	sqrt.rn.f32 	%f3, %f13;
	setp.leu.f32 	%p2, %f3, 0f00000000;
	@%p2 bra 	$L__BB0_3;
	div.rn.f32 	%f30, %f30, %f3;
	div.rn.f32 	%f31, %f31, %f3;
$L__BB0_3:
	mov.f32 	%f14, 0f3F000000;
	mul.rn.f32 	%f15, %f14, %f14;
	add.f32 	%f16, %f15, 0f00000000;
	fma.rn.f32 	%f17, %f15, 0f37CBAC00, 0fBAB607ED;
	fma.rn.f32 	%f18, %f17, %f15, 0f3D2AAABB;
	fma.rn.f32 	%f19, %f18, %f15, 0fBEFFFFFF;
	fma.rn.f32 	%f20, %f19, %f16, 0f3F800000;
	fma.rn.f32 	%f21, %f15, 0f3F000000, 0f00000000;
	fma.rn.f32 	%f22, %f15, 0fB94D4153, 0f3C0885E4;
	fma.rn.f32 	%f23, %f22, %f15, 0fBE2AAAA8;
	fma.rn.f32 	%f24, %f23, %f21, 0f3F000000;
	mul.f32 	%f25, %f20, %f30;
	mul.f32 	%f26, %f24, %f31;
	sub.f32 	%f27, %f25, %f26;
	mul.f32 	%f28, %f20, %f31;
	fma.rn.f32 	%f29, %f24, %f30, %f28;
	st.global.f32 	[%rd1], %f27;
	st.global.f32 	[%rd1+4], %f29;
$L__BB0_4:
	ret;

}


// ===== COMPILED SASS (sm_100) =====

	.target	sm_100

	.elftype	@"ET_EXEC"


//--------------------- .note.nv.tkinfo           --------------------------
	.section	.note.nv.tkinfo,"",@"SHT_NOTE"
	.sectionflags	@"SHF_NOTE_NV_TKINFO"
	.tkinfo
        /*0018*/ 	.word	0x00000002
        /*0030*/ 	.string	""
        /*0030*/ 	.string	"ptxas"
        /*0030*/ 	.string	"Cuda compilation tools, release 13.0, V13.0.88"
        /*0030*/ 	.string	"Build cuda_13.0.r13.0/compiler.36424714_0"
        /*0030*/ 	.string	"-arch sm_100 -m 64 "



//--------------------- .note.nv.cuinfo           --------------------------
	.section	.note.nv.cuinfo,"",@"SHT_NOTE"
	.sectionflags	@"SHF_NOTE_NV_CUINFO"
        /*0018*/ 	.short	0x0002
        /*001a*/ 	.short	0x0064
        /*001c*/ 	.short	0x0082
	.zero		2


//--------------------- .nv.info                  --------------------------
	.section	.nv.info,"",@"SHT_CUDA_INFO"
	.align	4


	//----- nvinfo : EIATTR_REGCOUNT
	.align		4
        /*0000*/ 	.byte	0x04, 0x2f
        /*0002*/ 	.short	(.L_1 - .L_0)
	.align		4
.L_0:
        /*0004*/ 	.word	index@(_Z16vectorOperationsP8Vector2Di)
        /*0008*/ 	.word	0x00000013


	//----- nvinfo : EIATTR_FRAME_SIZE
	.align		4
.L_1:
        /*000c*/ 	.byte	0x04, 0x11
        /*000e*/ 	.short	(.L_3 - .L_2)
	.align		4
.L_2:
        /*0010*/ 	.word	index@($__internal_1_$__cuda_sm3x_div_rn_noftz_f32_slowpath)
        /*0014*/ 	.word	0x00000000


	//----- nvinfo : EIATTR_FRAME_SIZE
	.align		4
.L_3:
        /*0018*/ 	.byte	0x04, 0x11
        /*001a*/ 	.short	(.L_5 - .L_4)
	.align		4
.L_4:
        /*001c*/ 	.word	index@($__internal_0_$__cuda_sm20_sqrt_rn_f32_slowpath)
        /*0020*/ 	.word	0x00000000


	//----- nvinfo : EIATTR_FRAME_SIZE
	.align		4
.L_5:
        /*0024*/ 	.byte	0x04, 0x11
        /*0026*/ 	.short	(.L_7 - .L_6)
	.align		4
.L_6:
        /*0028*/ 	.word	index@(_Z16vectorOperationsP8Vector2Di)
        /*002c*/ 	.word	0x00000000


	//----- nvinfo : EIATTR_MIN_STACK_SIZE
	.align		4
.L_7:
        /*0030*/ 	.byte	0x04, 0x12
        /*0032*/ 	.short	(.L_9 - .L_8)
	.align		4
.L_8:
        /*0034*/ 	.word	index@(_Z16vectorOperationsP8Vector2Di)
        /*0038*/ 	.word	0x00000000
.L_9:


//--------------------- .nv.compat                --------------------------
	.section	.nv.compat,"",@"SHT_CUDA_COMPAT_INFO"
	.align	4
        /*0000*/ 	.byte	0x02, 0x09, 0x00, 0x00, 0x02, 0x02, 0x01, 0x00, 0x02, 0x05, 0x05, 0x00, 0x03, 0x07, 0x01, 0x01
        /*0010*/ 	.byte	0x02, 0x03, 0x00, 0x00, 0x02, 0x06, 0x01, 0x00, 0x04, 0x0b, 0x08, 0x00, 0x01, 0x00, 0x00, 0x00
        /*0020*/ 	.byte	0x00, 0x00, 0x00, 0x00


//--------------------- .nv.info._Z16vectorOperationsP8Vector2Di --------------------------
	.section	.nv.info._Z16vectorOperationsP8Vector2Di,"",@"SHT_CUDA_INFO"
	.sectionflags	@""
	.align	4


	//----- nvinfo : EIATTR_CUDA_API_VERSION
	.align		4
        /*0000*/ 	.byte	0x04, 0x37
        /*0002*/ 	.short	(.L_11 - .L_10)
.L_10:
        /*0004*/ 	.word	0x00000082


	//----- nvinfo : EIATTR_KPARAM_INFO
	.align		4
.L_11:
        /*0008*/ 	.byte	0x04, 0x17
        /*000a*/ 	.short	(.L_13 - .L_12)
.L_12:
        /*000c*/ 	.word	0x00000000
        /*0010*/ 	.short	0x0001
        /*0012*/ 	.short	0x0008
        /*0014*/ 	.byte	0x00, 0xf0, 0x11, 0x00


	//----- nvinfo : EIATTR_KPARAM_INFO
	.align		4
.L_13:
        /*0018*/ 	.byte	0x04, 0x17
        /*001a*/ 	.short	(.L_15 - .L_14)
.L_14:
        /*001c*/ 	.word	0x00000000
        /*0020*/ 	.short	0x0000
        /*0022*/ 	.short	0x0000
        /*0024*/ 	.byte	0x00, 0xf5, 0x21, 0x00


	//----- nvinfo : EIATTR_SPARSE_MMA_MASK
	.align		4
.L_15:
        /*0028*/ 	.byte	0x03, 0x50
        /*002a*/ 	.short	0x0000


	//----- nvinfo : EIATTR_MAXREG_COUNT
	.align		4
        /*002c*/ 	.byte	0x03, 0x1b
        /*002e*/ 	.short	0x00ff


	//----- nvinfo : EIATTR_MERCURY_ISA_VERSION
	.align		4
        /*0030*/ 	.byte	0x03, 0x5f
        /*0032*/ 	.short	0x0101


	//----- nvinfo : EIATTR_VRC_CTA_INIT_COUNT
	.align		4
        /*0034*/ 	.byte	0x02, 0x4a
	.zero		1
	.zero		1


	//----- nvinfo : EIATTR_EXIT_INSTR_OFFSETS
	.align		4
        /*0038*/ 	.byte	0x04, 0x1c
        /*003a*/ 	.short	(.L_17 - .L_16)


	//   ....[0]....
.L_16:
        /*003c*/ 	.word	0x00000070


	//   ....[1]....
        /*0040*/ 	.word	0x00000530


	//----- nvinfo : EIATTR_CRS_STACK_SIZE
	.align		4
.L_17:
        /*0044*/ 	.byte	0x04, 0x1e
        /*0046*/ 	.short	(.L_19 - .L_18)
.L_18:
        /*0048*/ 	.word	0x00000000


	//----- nvinfo : EIATTR_CBANK_PARAM_SIZE
	.align		4
.L_19:
        /*004c*/ 	.byte	0x03, 0x19
        /*004e*/ 	.short	0x000c


	//----- nvinfo : EIATTR_PARAM_CBANK
	.align		4
        /*0050*/ 	.byte	0x04, 0x0a
        /*0052*/ 	.short	(.L_21 - .L_20)
	.align		4
.L_20:
        /*0054*/ 	.word	index@(.nv.constant0._Z16vectorOperationsP8Vector2Di)
        /*0058*/ 	.short	0x0380
        /*005a*/ 	.short	0x000c


	//----- nvinfo : EIATTR_SW_WAR
	.align		4
.L_21:
        /*005c*/ 	.byte	0x04, 0x36
        /*005e*/ 	.short	(.L_23 - .L_22)
.L_22:
        /*0060*/ 	.word	0x00000008
.L_23:


//--------------------- .nv.callgraph             --------------------------
	.section	.nv.callgraph,"",@"SHT_CUDA_CALLGRAPH"
	.align	4
	.sectionentsize	8
	.align		4
        /*0000*/ 	.word	0x00000000
	.align		4
        /*0004*/ 	.word	0xffffffff
	.align		4
        /*0008*/ 	.word	0x00000000
	.align		4
        /*000c*/ 	.word	0xfffffffe
	.align		4
        /*0010*/ 	.word	0x00000000
	.align		4
        /*0014*/ 	.word	0xfffffffd
	.align		4
        /*0018*/ 	.word	0x00000000
	.align		4
        /*001c*/ 	.word	0xfffffffc


//--------------------- .text._Z16vectorOperationsP8Vector2Di --------------------------
	.section	.text._Z16vectorOperationsP8Vector2Di,"ax",@progbits
	.align	128
        .global         _Z16vectorOperationsP8Vector2Di
        .type           _Z16vectorOperationsP8Vector2Di,@function
        .size           _Z16vectorOperationsP8Vector2Di,(.L_x_23 - _Z16vectorOperationsP8Vector2Di)
        .other          _Z16vectorOperationsP8Vector2Di,@"STO_CUDA_ENTRY STV_DEFAULT"
_Z16vectorOperationsP8Vector2Di:
.text._Z16vectorOperationsP8Vector2Di:
[----:B------:R-:W-:Y:S01]  /*0000*/  LDC R1, c[0x0][0x37c] ;  /* 0x0000df00ff017b82 */ /* 0x000fe20000000800 */
[----:B------:R-:W0:Y:S07]  /*0010*/  S2R R0, SR_TID.X ;  /* 0x0000000000007919 */ /* 0x000e2e0000002100 */
[----:B------:R-:W0:Y:S01]  /*0020*/  S2UR UR4, SR_CTAID.X ;  /* 0x00000000000479c3 */ /* 0x000e220000002500 */
[----:B------:R-:W1:Y:S07]  /*0030*/  LDCU UR5, c[0x0][0x388] ;  /* 0x00007100ff0577ac */ /* 0x000e6e0008000800 */
[----:B------:R-:W0:Y:S02]  /*0040*/  LDC R3, c[0x0][0x360] ;  /* 0x0000d800ff037b82 */ /* 0x000e240000000800 */
[----:B0-----:R-:W-:-:S05]  /*0050*/  IMAD R3, R3, UR4, R0 ;  /* 0x0000000403037c24 */ /* 0x001fca000f8e0200 */
[----:B-1----:R-:W-:-:S13]  /*0060*/  ISETP.GE.AND P0, PT, R3, UR5, PT ;  /* 0x0000000503007c0c */ /* 0x002fda000bf06270 */
[----:B------:R-:W-:Y:S05]  /*0070*/  @P0 EXIT ;  /* 0x000000000000094d */ /* 0x000fea0003800000 */
[----:B------:R-:W0:Y:S01]  /*0080*/  LDC.64 R6, c[0x0][0x380] ;  /* 0x0000e000ff067b82 */ /* 0x000e220000000a00 */
[----:B------:R-:W1:Y:S01]  /*0090*/  LDCU.64 UR4, c[0x0][0x358] ;  /* 0x00006b00ff0477ac */ /* 0x000e620008000a00 */
[----:B0-----:R-:W-:-:S05]  /*00a0*/  IMAD.WIDE R6, R3, 0x8, R6 ;  /* 0x0000000803067825 */ /* 0x001fca00078e0206 */
[----:B-1----:R-:W2:Y:S04]  /*00b0*/  LDG.E R2, desc[UR4][R6.64+0x4] ;  /* 0x0000040406027981 */ /* 0x002ea8000c1e1900 */
[----:B------:R-:W3:Y:S01]  /*00c0*/  LDG.E R0, desc[UR4][R6.64] ;  /* 0x0000000406007981 */ /* 0x000ee2000c1e1900 */
[----:B------:R-:W-:Y:S01]  /*00d0*/  BSSY.RECONVERGENT B0, `(.L_x_0) ;  /* 0x0000013000007945 */ /* 0x000fe20003800200 */
[----:B--2---:R-:W-:Y:S01]  /*00e0*/  FADD R3, R2, 1 ;  /* 0x3f80000002037421 */ /* 0x004fe20000000000 */
[----:B---3--:R-:W-:-:S03]  /*00f0*/  FADD R2, R0, 1 ;  /* 0x3f80000000027421 */ /* 0x008fc60000000000 */
[----:B------:R-:W-:Y:S01]  /*0100*/  FADD R0, R3, R3 ;  /* 0x0000000303007221 */ /* 0x000fe20000000000 */
[----:B------:R-:W-:-:S03]  /*0110*/  FADD R2, R2, R2 ;  /* 0x0000000202027221 */ /* 0x000fc60000000000 */
[----:B------:R-:W-:-:S04]  /*0120*/  FMUL R3, R0, R0 ;  /* 0x0000000000037220 */ /* 0x000fc80000400000 */
[----:B------:R-:W-:-:S04]  /*0130*/  FFMA R3, R2, R2, R3 ;  /* 0x0000000202037223 */ /* 0x000fc80000000003 */
[----:B------:R-:W-:Y:S01]  /*0140*/  VIADD R5, R3, 0xf3000000 ;  /* 0xf300000003057836 */ /* 0x000fe20000000000 */
[----:B------:R0:W1:Y:S04]  /*0150*/  MUFU.RSQ R4, R3 ;  /* 0x0000000300047308 */ /* 0x0000680000001400 */
[----:B------:R-:W-:-:S13]  /*0160*/  ISETP.GT.U32.AND P0, PT, R5, 0x727fffff, PT ;  /* 0x727fffff0500780c */ /* 0x000fda0003f04070 */
[----:B01----:R-:W-:Y:S05]  /*0170*/  @!P0 BRA `(.L_x_1) ;  /* 0x0000000000108947 */ /* 0x003fea0003800000 */
[----:B------:R-:W-:-:S07]  /*0180*/  MOV R11, 0x1a0 ;  /* 0x000001a0000b7802 */ /* 0x000fce0000000f00 */
[----:B------:R-:W-:Y:S05]  /*0190*/  CALL.REL.NOINC `($__internal_0_$__cuda_sm20_sqrt_rn_f32_slowpath) ;  /* 0x0000000000e87944 */ /* 0x000fea0003c00000 */
[----:B------:R-:W-:Y:S01]  /*01a0*/  MOV R4, R3 ;  /* 0x0000000300047202 */ /* 0x000fe20000000f00 */
[----:B------:R-:W-:Y:S06]  /*01b0*/  BRA `(.L_x_2) ;  /* 0x0000000000107947 */ /* 0x000fec0003800000 */
.L_x_1:
[----:B------:R-:W-:Y:S01]  /*01c0*/  FMUL.FTZ R8, R3, R4 ;  /* 0x0000000403087220 */ /* 0x000fe20000410000 */
[----:B------:R-:W-:-:S03]  /*01d0*/  FMUL.FTZ R4, R4, 0.5 ;  /* 0x3f00000004047820 */ /* 0x000fc60000410000 */
[----:B------:R-:W-:-:S04]  /*01e0*/  FFMA R3, -R8, R8, R3 ;  /* 0x0000000808037223 */ /* 0x000fc80000000103 */
[----:B------:R-:W-:-:S07]  /*01f0*/  FFMA R4, R3, R4, R8 ;  /* 0x0000000403047223 */ /* 0x000fce0000000008 */
.L_x_2:
[----:B------:R-:W-:Y:S05]  /*0200*/  BSYNC.RECONVERGENT B0 ;  /* 0x0000000000007941 */ /* 0x000fea0003800200 */
.L_x_0:
[----:B------:R-:W-:Y:S01]  /*0210*/  FSETP.GT.AND P0, PT, R4, RZ, PT ;  /* 0x000000ff0400720b */ /* 0x000fe20003f04000 */
[----:B------:R-:W-:-:S12]  /*0220*/  BSSY.RECONVERGENT B0, `(.L_x_3) ;  /* 0x000001f000007945 */ /* 0x000fd80003800200 */
[----:B------:R-:W-:Y:S05]  /*0230*/  @!P0 BRA `(.L_x_4) ;  /* 0x0000000000748947 */ /* 0x000fea0003800000 */
[----:B------:R-:W0:Y:S01]  /*0240*/  MUFU.RCP R3, R4 ;  /* 0x0000000400037308 */ /* 0x000e220000001000 */
[----:B------:R-:W-:Y:S07]  /*0250*/  BSSY.RECONVERGENT B1, `(.L_x_5) ;  /* 0x000000b000017945 */ /* 0x000fee0003800200 */
[----:B------:R-:W1:Y:S01]  /*0260*/  FCHK P0, R2, R4 ;  /* 0x0000000402007302 */ /* 0x000e620000000000 */
[----:B0-----:R-:W-:-:S04]  /*0270*/  FFMA R8, R3, -R4, 1 ;  /* 0x3f80000003087423 */ /* 0x001fc80000000804 */
[----:B------:R-:W-:-:S04]  /*0280*/  FFMA R3, R3, R8, R3 ;  /* 0x0000000803037223 */ /* 0x000fc80000000003 */
[----:B------:R-:W-:-:S04]  /*0290*/  FFMA R5, R2, R3, RZ ;  /* 0x0000000302057223 */ /* 0x000fc800000000ff */
[----:B------:R-:W-:-:S04]  /*02a0*/  FFMA R8, R5, -R4, R2 ;  /* 0x8000000405087223 */ /* 0x000fc80000000002 */
[----:B------:R-:W-:Y:S01]  /*02b0*/  FFMA R3, R3, R8, R5 ;  /* 0x0000000803037223 */ /* 0x000fe20000000005 */
[----:B-1----:R-:W-:Y:S06]  /*02c0*/  @!P0 BRA `(.L_x_6) ;  /* 0x00000000000c8947 */ /* 0x002fec0003800000 */
[----:B------:R-:W-:Y:S01]  /*02d0*/  IMAD.MOV.U32 R3, RZ, RZ, R2 ;  /* 0x000000ffff037224 */ /* 0x000fe200078e0002 */
[----:B------:R-:W-:-:S07]  /*02e0*/  MOV R8, 0x300 ;  /* 0x0000030000087802 */ /* 0x000fce0000000f00 */
[----:B------:R-:W-:Y:S05]  /*02f0*/  CALL.REL.NOINC `($__internal_1_$__cuda_sm3x_div_rn_noftz_f32_slowpath) ;  /* 0x0000000000ec7944 */ /* 0x000fea0003c00000 */
.L_x_6:
[----:B------:R-:W-:Y:S05]  /*0300*/  BSYNC.RECONVERGENT B1 ;  /* 0x0000000000017941 */ /* 0x000fea0003800200 */
.L_x_5:
[----:B------:R-:W0:Y:S01]  /*0310*/  MUFU.RCP R5, R4 ;  /* 0x0000000400057308 */ /* 0x000e220000001000 */
[----:B------:R-:W-:Y:S07]  /*0320*/  BSSY.RECONVERGENT B1, `(.L_x_7) ;  /* 0x000000d000017945 */ /* 0x000fee0003800200 */
[----:B------:R-:W1:Y:S01]  /*0330*/  FCHK P0, R0, R4 ;  /* 0x0000000400007302 */ /* 0x000e620000000000 */
[----:B0-----:R-:W-:-:S04]  /*0340*/  FFMA R2, R5, -R4, 1 ;  /* 0x3f80000005027423 */ /* 0x001fc80000000804 */
[----:B------:R-:W-:Y:S01]  /*0350*/  FFMA R10, R5, R2, R5 ;  /* 0x00000002050a7223 */ /* 0x000fe20000000005 */
[----:B------:R-:W-:-:S03]  /*0360*/  MOV R2, R3 ;  /* 0x0000000300027202 */ /* 0x000fc60000000f00 */
[----:B------:R-:W-:-:S04]  /*0370*/  FFMA R5, R0, R10, RZ ;  /* 0x0000000a00057223 */ /* 0x000fc800000000ff */
[----:B------:R-:W-:-:S04]  /*0380*/  FFMA R8, R5, -R4, R0 ;  /* 0x8000000405087223 */ /* 0x000fc80000000000 */
[----:B------:R-:W-:Y:S01]  /*0390*/  FFMA R5, R10, R8, R5 ;  /* 0x000000080a057223 */ /* 0x000fe20000000005 */
[----:B-1----:R-:W-:Y:S06]  /*03a0*/  @!P0 BRA `(.L_x_8) ;  /* 0x0000000000108947 */ /* 0x002fec0003800000 */
[----:B------:R-:W-:Y:S01]  /*03b0*/  IMAD.MOV.U32 R3, RZ, RZ, R0 ;  /* 0x000000ffff037224 */ /* 0x000fe200078e0000 */
[----:B------:R-:W-:-:S07]  /*03c0*/  MOV R8, 0x3e0 ;  /* 0x000003e000087802 */ /* 0x000fce0000000f00 */
[----:B------:R-:W-:Y:S05]  /*03d0*/  CALL.REL.NOINC `($__internal_1_$__cuda_sm3x_div_rn_noftz_f32_slowpath) ;  /* 0x0000000000b47944 */ /* 0x000fea0003c00000 */
[----:B------:R-:W-:-:S07]  /*03e0*/  MOV R5, R3 ;  /* 0x0000000300057202 */ /* 0x000fce0000000f00 */
.L_x_8:
[----:B------:R-:W-:Y:S05]  /*03f0*/  BSYNC.RECONVERGENT B1 ;  /* 0x0000000000017941 */ /* 0x000fea0003800200 */
.L_x_7:
[----:B------:R-:W-:-:S07]  /*0400*/  IMAD.MOV.U32 R0, RZ, RZ, R5 ;  /* 0x000000ffff007224 */ /* 0x000fce00078e0005 */
.L_x_4:
[----:B------:R-:W-:Y:S05]  /*0410*/  BSYNC.RECONVERGENT B0 ;  /* 0x0000000000007941 */ /* 0x000fea0003800200 */
.L_x_3:
[----:B------:R-:W-:Y:S02]  /*0420*/  HFMA2 R8, -RZ, RZ, 1.625, 0 ;  /* 0x3e800000ff087431 */ /* 0x000fe400000001ff */
[----:B------:R-:W-:Y:S01]  /*0430*/  IMAD.MOV.U32 R3, RZ, RZ, 0x37cbac00 ;  /* 0x37cbac00ff037424 */ /* 0x000fe200078e00ff */
[----:B------:R-:W-:-:S03]  /*0440*/  MOV R5, 0x394d4153 ;  /* 0x394d415300057802 */ /* 0x000fc60000000f00 */
[C---:B------:R-:W-:Y:S02]  /*0450*/  FFMA R3, R8.reuse, R3, -0.0013887860113754868507 ;  /* 0xbab607ed08037423 */ /* 0x040fe40000000003 */
[C---:B------:R-:W-:Y:S01]  /*0460*/  FFMA R5, R8.reuse, -R5, 0.0083327032625675201416 ;  /* 0x3c0885e408057423 */ /* 0x040fe20000000805 */
[----:B------:R-:W-:Y:S01]  /*0470*/  FFMA R4, R8, 0.5, RZ ;  /* 0x3f00000008047823 */ /* 0x000fe200000000ff */
[-C--:B------:R-:W-:Y:S02]  /*0480*/  FFMA R3, R3, R8.reuse, 0.041666727513074874878 ;  /* 0x3d2aaabb03037423 */ /* 0x080fe40000000008 */
[-C--:B------:R-:W-:Y:S02]  /*0490*/  FFMA R5, R5, R8.reuse, -0.16666662693023681641 ;  /* 0xbe2aaaa805057423 */ /* 0x080fe40000000008 */
[----:B------:R-:W-:Y:S02]  /*04a0*/  FFMA R3, R3, R8, -0.4999999701976776123 ;  /* 0xbeffffff03037423 */ /* 0x000fe40000000008 */
[----:B------:R-:W-:-:S02]  /*04b0*/  FFMA R5, R4, R5, 0.5 ;  /* 0x3f00000004057423 */ /* 0x000fc40000000005 */
[----:B------:R-:W-:Y:S02]  /*04c0*/  FFMA R3, R3, R8, 1 ;  /* 0x3f80000003037423 */ /* 0x000fe40000000008 */
[-C--:B------:R-:W-:Y:S02]  /*04d0*/  FMUL R4, R5, R0.reuse ;  /* 0x0000000005047220 */ /* 0x080fe40000400000 */
[C---:B------:R-:W-:Y:S02]  /*04e0*/  FMUL R0, R3.reuse, R0 ;  /* 0x0000000003007220 */ /* 0x040fe40000400000 */
[-C--:B------:R-:W-:Y:S02]  /*04f0*/  FFMA R3, R3, R2.reuse, -R4 ;  /* 0x0000000203037223 */ /* 0x080fe40000000804 */
[----:B------:R-:W-:-:S03]  /*0500*/  FFMA R5, R5, R2, R0 ;  /* 0x0000000205057223 */ /* 0x000fc60000000000 */
[----:B------:R-:W-:Y:S04]  /*0510*/  STG.E desc[UR4][R6.64], R3 ;  /* 0x0000000306007986 */ /* 0x000fe8000c101904 */
[----:B------:R-:W-:Y:S01]  /*0520*/  STG.E desc[UR4][R6.64+0x4], R5 ;  /* 0x0000040506007986 */ /* 0x000fe2000c101904 */
[----:B------:R-:W-:Y:S05]  /*0530*/  EXIT ;  /* 0x000000000000794d */ /* 0x000fea0003800000 */
        .weak           $__internal_0_$__cuda_sm20_sqrt_rn_f32_slowpath
        .type           $__internal_0_$__cuda_sm20_sqrt_rn_f32_slowpath,@function
        .size           $__internal_0_$__cuda_sm20_sqrt_rn_f32_slowpath,($__internal_1_$__cuda_sm3x_div_rn_noftz_f32_slowpath - $__internal_0_$__cuda_sm20_sqrt_rn_f32_slowpath)
$__internal_0_$__cuda_sm20_sqrt_rn_f32_slowpath:
[----:B------:R-:W-:-:S13]  /*0540*/  LOP3.LUT P0, RZ, R3, 0x7fffffff, RZ, 0xc0, !PT ;  /* 0x7fffffff03ff7812 */ /* 0x000fda000780c0ff */
[----:B------:R-:W-:Y:S01]  /*0550*/  @!P0 IMAD.MOV.U32 R4, RZ, RZ, R3 ;  /* 0x000000ffff048224 */ /* 0x000fe200078e0003 */
[----:B------:R-:W-:Y:S06]  /*0560*/  @!P0 BRA `(.L_x_9) ;  /* 0x0000000000408947 */ /* 0x000fec0003800000 */
[----:B------:R-:W-:-:S13]  /*0570*/  FSETP.GEU.FTZ.AND P0, PT, R3, RZ, PT ;  /* 0x000000ff0300720b */ /* 0x000fda0003f1e000 */
[----:B------:R-:W-:Y:S01]  /*0580*/  @!P0 MOV R4, 0x7fffffff ;  /* 0x7fffffff00048802 */ /* 0x000fe20000000f00 */
[----:B------:R-:W-:Y:S06]  /*0590*/  @!P0 BRA `(.L_x_9) ;  /* 0x0000000000348947 */ /* 0x000fec0003800000 */
[----:B------:R-:W-:-:S13]  /*05a0*/  FSETP.GTU.FTZ.AND P0, PT, |R3|, +INF , PT ;  /* 0x7f8000000300780b */ /* 0x000fda0003f1c200 */
[----:B------:R-:W-:Y:S01]  /*05b0*/  @P0 FADD.FTZ R4, R3, 1 ;  /* 0x3f80000003040421 */ /* 0x000fe20000010000 */
[----:B------:R-:W-:Y:S06]  /*05c0*/  @P0 BRA `(.L_x_9) ;  /* 0x0000000000280947 */ /* 0x000fec0003800000 */
[----:B------:R-:W-:-:S13]  /*05d0*/  FSETP.NEU.FTZ.AND P0, PT, |R3|, +INF , PT ;  /* 0x7f8000000300780b */ /* 0x000fda0003f1d200 */
[----:B------:R-:W-:-:S04]  /*05e0*/  @P0 FFMA R5, R3, 1.84467440737095516160e+19, RZ ;  /* 0x5f80000003050823 */ /* 0x000fc800000000ff */
[----:B------:R-:W0:Y:S02]  /*05f0*/  @P0 MUFU.RSQ R4, R5 ;  /* 0x0000000500040308 */ /* 0x000e240000001400 */
[----:B0-----:R-:W-:Y:S01]  /*0600*/  @P0 FMUL.FTZ R8, R5, R4 ;  /* 0x0000000405080220 */ /* 0x001fe20000410000 */
[----:B------:R-:W-:Y:S01]  /*0610*/  @P0 FMUL.FTZ R10, R4, 0.5 ;  /* 0x3f000000040a0820 */ /* 0x000fe20000410000 */
[----:B------:R-:W-:Y:S02]  /*0620*/  @!P0 IMAD.MOV.U32 R4, RZ, RZ, R3 ;  /* 0x000000ffff048224 */ /* 0x000fe400078e0003 */
[----:B------:R-:W-:-:S04]  /*0630*/  @P0 FADD.FTZ R9, -R8, -RZ ;  /* 0x800000ff08090221 */ /* 0x000fc80000010100 */
[----:B------:R-:W-:-:S04]  /*0640*/  @P0 FFMA R9, R8, R9, R5 ;  /* 0x0000000908090223 */ /* 0x000fc80000000005 */
[----:B------:R-:W-:-:S04]  /*0650*/  @P0 FFMA R9, R9, R10, R8 ;  /* 0x0000000a09090223 */ /* 0x000fc80000000008 */
[----:B------:R-:W-:-:S07]  /*0660*/  @P0 FMUL.FTZ R4, R9, 2.3283064365386962891e-10 ;  /* 0x2f80000009040820 */ /* 0x000fce0000410000 */
.L_x_9:
[----:B------:R-:W-:Y:S01]  /*0670*/  HFMA2 R5, -RZ, RZ, 0, 0 ;  /* 0x00000000ff057431 */ /* 0x000fe200000001ff */
[----:B------:R-:W-:Y:S01]  /*0680*/  MOV R3, R4 ;  /* 0x0000000400037202 */ /* 0x000fe20000000f00 */
[----:B------:R-:W-:-:S04]  /*0690*/  IMAD.MOV.U32 R4, RZ, RZ, R11 ;  /* 0x000000ffff047224 */ /* 0x000fc800078e000b */
[----:B------:R-:W-:Y:S05]  /*06a0*/  RET.REL.NODEC R4 `(_Z16vectorOperationsP8Vector2Di) ;  /* 0xfffffff804547950 */ /* 0x000fea0003c3ffff */
        .weak           $__internal_1_$__cuda_sm3x_div_rn_noftz_f32_slowpath
        .type           $__internal_1_$__cuda_sm3x_div_rn_noftz_f32_slowpath,@function
        .size           $__internal_1_$__cuda_sm3x_div_rn_noftz_f32_slowpath,(.L_x_23 - $__internal_1_$__cuda_sm3x_div_rn_noftz_f32_slowpath)
$__internal_1_$__cuda_sm3x_div_rn_noftz_f32_slowpath:
[--C-:B------:R-:W-:Y:S01]  /*06b0*/  SHF.R.U32.HI R9, RZ, 0x17, R4.reuse ;  /* 0x00000017ff097819 */ /* 0x100fe20000011604 */
[----:B------:R-:W-:Y:S01]  /*06c0*/  BSSY.RECONVERGENT B2, `(.L_x_10) ;  /* 0x0000063000027945 */ /* 0x000fe20003800200 */
[----:B------:R-:W-:Y:S01]  /*06d0*/  SHF.R.U32.HI R5, RZ, 0x17, R3 ;  /* 0x00000017ff057819 */ /* 0x000fe20000011603 */
[----:B------:R-:W-:Y:S01]  /*06e0*/  IMAD.MOV.U32 R10, RZ, RZ, R4 ;  /* 0x000000ffff0a7224 */ /* 0x000fe200078e0004 */
[----:B------:R-:W-:Y:S02]  /*06f0*/  LOP3.LUT R15, R9, 0xff, RZ, 0xc0, !PT ;  /* 0x000000ff090f7812 */ /* 0x000fe400078ec0ff */
[----:B------:R-:W-:-:S03]  /*0700*/  LOP3.LUT R13, R5, 0xff, RZ, 0xc0, !PT ;  /* 0x000000ff050d7812 */ /* 0x000fc600078ec0ff */
[----:B------:R-:W-:Y:S01]  /*0710*/  VIADD R11, R15, 0xffffffff ;  /* 0xffffffff0f0b7836 */ /* 0x000fe20000000000 */
[----:B------:R-:W-:-:S04]  /*0720*/  IADD3 R9, PT, PT, R13, -0x1, RZ ;  /* 0xffffffff0d097810 */ /* 0x000fc80007ffe0ff */
[----:B------:R-:W-:-:S04]  /*0730*/  ISETP.GT.U32.AND P0, PT, R11, 0xfd, PT ;  /* 0x000000fd0b00780c */ /* 0x000fc80003f04070 */
[----:B------:R-:W-:-:S13]  /*0740*/  ISETP.GT.U32.OR P0, PT, R9, 0xfd, P0 ;  /* 0x000000fd0900780c */ /* 0x000fda0000704470 */
[----:B------:R-:W-:Y:S01]  /*0750*/  @!P0 MOV R5, RZ ;  /* 0x000000ff00058202 */ /* 0x000fe20000000f00 */
[----:B------:R-:W-:Y:S06]  /*0760*/  @!P0 BRA `(.L_x_11) ;  /* 0x00000000005c8947 */ /* 0x000fec0003800000 */
[----:B------:R-:W-:Y:S02]  /*0770*/  FSETP.GTU.FTZ.AND P0, PT, |R3|, +INF , PT ;  /* 0x7f8000000300780b */ /* 0x000fe40003f1c200 */
[----:B------:R-:W-:-:S04]  /*0780*/  FSETP.GTU.FTZ.AND P1, PT, |R4|, +INF , PT ;  /* 0x7f8000000400780b */ /* 0x000fc80003f3c200 */
[----:B------:R-:W-:-:S13]  /*0790*/  PLOP3.LUT P0, PT, P0, P1, PT, 0xf8, 0x8f ;  /* 0x00000000008f781c */ /* 0x000fda0000703f70 */
[----:B------:R-:W-:Y:S05]  /*07a0*/  @P0 BRA `(.L_x_12) ;  /* 0x00000004004c0947 */ /* 0x000fea0003800000 */
[----:B------:R-:W-:-:S13]  /*07b0*/  LOP3.LUT P0, RZ, R10, 0x7fffffff, R3, 0xc8, !PT ;  /* 0x7fffffff0aff7812 */ /* 0x000fda000780c803 */
[----:B------:R-:W-:Y:S05]  /*07c0*/  @!P0 BRA `(.L_x_13) ;  /* 0x00000004003c8947 */ /* 0x000fea0003800000 */
[C---:B------:R-:W-:Y:S02]  /*07d0*/  FSETP.NEU.FTZ.AND P2, PT, |R3|.reuse, +INF , PT ;  /* 0x7f8000000300780b */ /* 0x040fe40003f5d200 */
[----:B------:R-:W-:Y:S02]  /*07e0*/  FSETP.NEU.FTZ.AND P1, PT, |R4|, +INF , PT ;  /* 0x7f8000000400780b */ /* 0x000fe40003f3d200 */
[----:B------:R-:W-:-:S11]  /*07f0*/  FSETP.NEU.FTZ.AND P0, PT, |R3|, +INF , PT ;  /* 0x7f8000000300780b */ /* 0x000fd60003f1d200 */
[----:B------:R-:W-:Y:S05]  /*0800*/  @!P1 BRA !P2, `(.L_x_13) ;  /* 0x00000004002c9947 */ /* 0x000fea0005000000 */
[----:B------:R-:W-:-:S04]  /*0810*/  LOP3.LUT P2, RZ, R3, 0x7fffffff, RZ, 0xc0, !PT ;  /* 0x7fffffff03ff7812 */ /* 0x000fc8000784c0ff */
[----:B------:R-:W-:-:S13]  /*0820*/  PLOP3.LUT P1, PT, P1, P2, PT, 0x2f, 0xf2 ;  /* 0x0000000000f2781c */ /* 0x000fda0000f24577 */
[----:B------:R-:W-:Y:S05]  /*0830*/  @P1 BRA `(.L_x_14) ;  /* 0x0000000400181947 */ /* 0x000fea0003800000 */
[----:B------:R-:W-:-:S04]  /*0840*/  LOP3.LUT P1, RZ, R10, 0x7fffffff, RZ, 0xc0, !PT ;  /* 0x7fffffff0aff7812 */ /* 0x000fc8000782c0ff */
[----:B------:R-:W-:-:S13]  /*0850*/  PLOP3.LUT P0, PT, P0, P1, PT, 0x2f, 0xf2 ;  /* 0x0000000000f2781c */ /* 0x000fda0000702577 */
[----:B------:R-:W-:Y:S05]  /*0860*/  @P0 BRA `(.L_x_15) ;  /* 0x0000000400000947 */ /* 0x000fea0003800000 */
[----:B------:R-:W-:Y:S02]  /*0870*/  ISETP.GE.AND P0, PT, R9, RZ, PT ;  /* 0x000000ff0900720c */ /* 0x000fe40003f06270 */
[----:B------:R-:W-:-:S11]  /*0880*/  ISETP.GE.AND P1, PT, R11, RZ, PT ;  /* 0x000000ff0b00720c */ /* 0x000fd60003f26270 */
[----:B------:R-:W-:Y:S01]  /*0890*/  @P0 IMAD.MOV.U32 R5, RZ, RZ, RZ ;  /* 0x000000ffff050224 */ /* 0x000fe200078e00ff */
[----:B------:R-:W-:Y:S01]  /*08a0*/  @!P0 MOV R5, 0xffffffc0 ;  /* 0xffffffc000058802 */ /* 0x000fe20000000f00 */
[----:B------:R-:W-:Y:S01]  /*08b0*/  @!P0 FFMA R3, R3, 1.84467440737095516160e+19, RZ ;  /* 0x5f80000003038823 */ /* 0x000fe200000000ff */
[----:B------:R-:W-:-:S03]  /*08c0*/  @!P1 FFMA R10, R4, 1.84467440737095516160e+19, RZ ;  /* 0x5f800000040a9823 */ /* 0x000fc600000000ff */
[----:B------:R-:W-:-:S07]  /*08d0*/  @!P1 VIADD R5, R5, 0x40 ;  /* 0x0000004005059836 */ /* 0x000fce0000000000 */
.L_x_11:
[----:B------:R-:W-:Y:S01]  /*08e0*/  LEA R9, R15, 0xc0800000, 0x17 ;  /* 0xc08000000f097811 */ /* 0x000fe200078eb8ff */
[----:B------:R-:W-:Y:S03]  /*08f0*/  BSSY.RECONVERGENT B3, `(.L_x_16) ;  /* 0x0000036000037945 */ /* 0x000fe60003800200 */
[----:B------:R-:W-:Y:S01]  /*0900*/  IADD3 R9, PT, PT, -R9, R10, RZ ;  /* 0x0000000a09097210 */ /* 0x000fe20007ffe1ff */
[----:B------:R-:W-:-:S03]  /*0910*/  VIADD R10, R13, 0xffffff81 ;  /* 0xffffff810d0a7836 */ /* 0x000fc60000000000 */
[----:B------:R-:W0:Y:S01]  /*0920*/  MUFU.RCP R11, R9 ;  /* 0x00000009000b7308 */ /* 0x000e220000001000 */
[----:B------:R-:W-:Y:S01]  /*0930*/  FADD.FTZ R12, -R9, -RZ ;  /* 0x800000ff090c7221 */ /* 0x000fe20000010100 */
[C---:B------:R-:W-:Y:S01]  /*0940*/  IMAD R3, R10.reuse, -0x800000, R3 ;  /* 0xff8000000a037824 */ /* 0x040fe200078e0203 */
[----:B------:R-:W-:-:S04]  /*0950*/  IADD3 R10, PT, PT, R10, 0x7f, -R15 ;  /* 0x0000007f0a0a7810 */ /* 0x000fc80007ffe80f */
[----:B------:R-:W-:Y:S01]  /*0960*/  IADD3 R10, PT, PT, R10, R5, RZ ;  /* 0x000000050a0a7210 */ /* 0x000fe20007ffe0ff */
[----:B0-----:R-:W-:-:S04]  /*0970*/  FFMA R14, R11, R12, 1 ;  /* 0x3f8000000b0e7423 */ /* 0x001fc8000000000c */
[----:B------:R-:W-:-:S04]  /*0980*/  FFMA R16, R11, R14, R11 ;  /* 0x0000000e0b107223 */ /* 0x000fc8000000000b */
[----:B------:R-:W-:-:S04]  /*0990*/  FFMA R11, R3, R16, RZ ;  /* 0x00000010030b7223 */ /* 0x000fc800000000ff */
[----:B------:R-:W-:-:S04]  /*09a0*/  FFMA R14, R12, R11, R3 ;  /* 0x0000000b0c0e7223 */ /* 0x000fc80000000003 */
[----:B------:R-:W-:-:S04]  /*09b0*/  FFMA R11, R16, R14, R11 ;  /* 0x0000000e100b7223 */ /* 0x000fc8000000000b */
[----:B------:R-:W-:-:S04]  /*09c0*/  FFMA R12, R12, R11, R3 ;  /* 0x0000000b0c0c7223 */ /* 0x000fc80000000003 */
[----:B------:R-:W-:-:S05]  /*09d0*/  FFMA R3, R16, R12, R11 ;  /* 0x0000000c10037223 */ /* 0x000fca000000000b */
[----:B------:R-:W-:-:S04]  /*09e0*/  SHF.R.U32.HI R9, RZ, 0x17, R3 ;  /* 0x00000017ff097819 */ /* 0x000fc80000011603 */
[----:B------:R-:W-:-:S05]  /*09f0*/  LOP3.LUT R9, R9, 0xff, RZ, 0xc0, !PT ;  /* 0x000000ff09097812 */ /* 0x000fca00078ec0ff */
[----:B------:R-:W-:-:S05]  /*0a00*/  IMAD.IADD R13, R9, 0x1, R10 ;  /* 0x00000001090d7824 */ /* 0x000fca00078e020a */
[----:B------:R-:W-:-:S04]  /*0a10*/  IADD3 R5, PT, PT, R13, -0x1, RZ ;  /* 0xffffffff0d057810 */ /* 0x000fc80007ffe0ff */
[----:B------:R-:W-:-:S13]  /*0a20*/  ISETP.GE.U32.AND P0, PT, R5, 0xfe, PT ;  /* 0x000000fe0500780c */ /* 0x000fda0003f06070 */
[----:B------:R-:W-:Y:S05]  /*0a30*/  @!P0 BRA `(.L_x_17) ;  /* 0x0000000000808947 */ /* 0x000fea0003800000 */
[----:B------:R-:W-:-:S13]  /*0a40*/  ISETP.GT.AND P0, PT, R13, 0xfe, PT ;  /* 0x000000fe0d00780c */ /* 0x000fda0003f04270 */
[----:B------:R-:W-:Y:S05]  /*0a50*/  @P0 BRA `(.L_x_18) ;  /* 0x00000000006c0947 */ /* 0x000fea0003800000 */
[----:B------:R-:W-:-:S13]  /*0a60*/  ISETP.GE.AND P0, PT, R13, 0x1, PT ;  /* 0x000000010d00780c */ /* 0x000fda0003f06270 */
[----:B------:R-:W-:Y:S05]  /*0a70*/  @P0 BRA `(.L_x_19) ;  /* 0x0000000000740947 */ /* 0x000fea0003800000 */
[----:B------:R-:W-:Y:S02]  /*0a80*/  ISETP.GE.AND P0, PT, R13, -0x18, PT ;  /* 0xffffffe80d00780c */ /* 0x000fe40003f06270 */
[----:B------:R-:W-:-:S11]  /*0a90*/  LOP3.LUT R3, R3, 0x80000000, RZ, 0xc0, !PT ;  /* 0x8000000003037812 */ /* 0x000fd600078ec0ff */
[----:B------:R-:W-:Y:S05]  /*0aa0*/  @!P0 BRA `(.L_x_19) ;  /* 0x0000000000688947 */ /* 0x000fea0003800000 */
[CCC-:B------:R-:W-:Y:S01]  /*0ab0*/  FFMA.RZ R5, R16.reuse, R12.reuse, R11.reuse ;  /* 0x0000000c10057223 */ /* 0x1c0fe2000000c00b */
[CCC-:B------:R-:W-:Y:S01]  /*0ac0*/  FFMA.RM R10, R16.reuse, R12.reuse, R11.reuse ;  /* 0x0000000c100a7223 */ /* 0x1c0fe2000000400b */
[C---:B------:R-:W-:Y:S02]  /*0ad0*/  ISETP.NE.AND P2, PT, R13.reuse, RZ, PT ;  /* 0x000000ff0d00720c */ /* 0x040fe40003f45270 */
[----:B------:R-:W-:Y:S02]  /*0ae0*/  ISETP.NE.AND P1, PT, R13, RZ, PT ;  /* 0x000000ff0d00720c */ /* 0x000fe40003f25270 */
[----:B------:R-:W-:Y:S01]  /*0af0*/  LOP3.LUT R9, R5, 0x7fffff, RZ, 0xc0, !PT ;  /* 0x007fffff05097812 */ /* 0x000fe200078ec0ff */
[----:B------:R-:W-:Y:S01]  /*0b00*/  FFMA.RP R5, R16, R12, R11 ;  /* 0x0000000c10057223 */ /* 0x000fe2000000800b */
[C---:B------:R-:W-:Y:S01]  /*0b10*/  VIADD R12, R13.reuse, 0x20 ;  /* 0x000000200d0c7836 */ /* 0x040fe20000000000 */
[----:B------:R-:W-:Y:S02]  /*0b20*/  IADD3 R11, PT, PT, -R13, RZ, RZ ;  /* 0x000000ff0d0b7210 */ /* 0x000fe40007ffe1ff */
[----:B------:R-:W-:-:S02]  /*0b30*/  LOP3.LUT R9, R9, 0x800000, RZ, 0xfc, !PT ;  /* 0x0080000009097812 */ /* 0x000fc400078efcff */
[----:B------:R-:W-:Y:S02]  /*0b40*/  FSETP.NEU.FTZ.AND P0, PT, R5, R10, PT ;  /* 0x0000000a0500720b */ /* 0x000fe40003f1d000 */
[----:B------:R-:W-:Y:S02]  /*0b50*/  SHF.L.U32 R12, R9, R12, RZ ;  /* 0x0000000c090c7219 */ /* 0x000fe400000006ff */
[----:B------:R-:W-:Y:S02]  /*0b60*/  SEL R10, R11, RZ, P2 ;  /* 0x000000ff0b0a7207 */ /* 0x000fe40001000000 */
[----:B------:R-:W-:Y:S02]  /*0b70*/  ISETP.NE.AND P1, PT, R12, RZ, P1 ;  /* 0x000000ff0c00720c */ /* 0x000fe40000f25270 */
[----:B------:R-:W-:Y:S02]  /*0b80*/  SHF.R.U32.HI R10, RZ, R10, R9 ;  /* 0x0000000aff0a7219 */ /* 0x000fe40000011609 */
[----:B------:R-:W-:-:S02]  /*0b90*/  PLOP3.LUT P0, PT, P0, P1, PT, 0xf8, 0x8f ;  /* 0x00000000008f781c */ /* 0x000fc40000703f70 */
[----:B------:R-:W-:Y:S02]  /*0ba0*/  SHF.R.U32.HI R12, RZ, 0x1, R10 ;  /* 0x00000001ff0c7819 */ /* 0x000fe4000001160a */
[----:B------:R-:W-:-:S04]  /*0bb0*/  SEL R5, RZ, 0x1, !P0 ;  /* 0x00000001ff057807 */ /* 0x000fc80004000000 */
[----:B------:R-:W-:-:S04]  /*0bc0*/  LOP3.LUT R5, R5, 0x1, R12, 0xf8, !PT ;  /* 0x0000000105057812 */ /* 0x000fc800078ef80c */
[----:B------:R-:W-:-:S05]  /*0bd0*/  LOP3.LUT R5, R5, R10, RZ, 0xc0, !PT ;  /* 0x0000000a05057212 */ /* 0x000fca00078ec0ff */
[----:B------:R-:W-:-:S05]  /*0be0*/  IMAD.IADD R12, R12, 0x1, R5 ;  /* 0x000000010c0c7824 */ /* 0x000fca00078e0205 */
[----:B------:R-:W-:Y:S01]  /*0bf0*/  LOP3.LUT R3, R12, R3, RZ, 0xfc, !PT ;  /* 0x000000030c037212 */ /* 0x000fe200078efcff */
[----:B------:R-:W-:Y:S06]  /*0c00*/  BRA `(.L_x_19) ;  /* 0x0000000000107947 */ /* 0x000fec0003800000 */
.L_x_18:
[----:B------:R-:W-:-:S04]  /*0c10*/  LOP3.LUT R3, R3, 0x80000000, RZ, 0xc0, !PT ;  /* 0x8000000003037812 */ /* 0x000fc800078ec0ff */
[----:B------:R-:W-:Y:S01]  /*0c20*/  LOP3.LUT R3, R3, 0x7f800000, RZ, 0xfc, !PT ;  /* 0x7f80000003037812 */ /* 0x000fe200078efcff */
[----:B------:R-:W-:Y:S06]  /*0c30*/  BRA `(.L_x_19) ;  /* 0x0000000000047947 */ /* 0x000fec0003800000 */
.L_x_17:
[----:B------:R-:W-:-:S07]  /*0c40*/  LEA R3, R10, R3, 0x17 ;  /* 0x000000030a037211 */ /* 0x000fce00078eb8ff */
.L_x_19:
[----:B------:R-:W-:Y:S05]  /*0c50*/  BSYNC.RECONVERGENT B3 ;  /* 0x0000000000037941 */ /* 0x000fea0003800200 */
.L_x_16:
[----:B------:R-:W-:Y:S05]  /*0c60*/  BRA `(.L_x_20) ;  /* 0x0000000000207947 */ /* 0x000fea0003800000 */
.L_x_15:
[----:B------:R-:W-:-:S04]  /*0c70*/  LOP3.LUT R3, R10, 0x80000000, R3, 0x48, !PT ;  /* 0x800000000a037812 */ /* 0x000fc800078e4803 */
[----:B------:R-:W-:Y:S01]  /*0c80*/  LOP3.LUT R3, R3, 0x7f800000, RZ, 0xfc, !PT ;  /* 0x7f80000003037812 */ /* 0x000fe200078efcff */
[----:B------:R-:W-:Y:S06]  /*0c90*/  BRA `(.L_x_20) ;  /* 0x0000000000147947 */ /* 0x000fec0003800000 */
.L_x_14:
[----:B------:R-:W-:Y:S01]  /*0ca0*/  LOP3.LUT R3, R10, 0x80000000, R3, 0x48, !PT ;  /* 0x800000000a037812 */ /* 0x000fe200078e4803 */
[----:B------:R-:W-:Y:S06]  /*0cb0*/  BRA `(.L_x_20) ;  /* 0x00000000000c7947 */ /* 0x000fec0003800000 */
.L_x_13:
[----:B------:R-:W0:Y:S01]  /*0cc0*/  MUFU.RSQ R3, -QNAN ;  /* 0xffc0000000037908 */ /* 0x000e220000001400 */
[----:B------:R-:W-:Y:S05]  /*0cd0*/  BRA `(.L_x_20) ;  /* 0x0000000000047947 */ /* 0x000fea0003800000 */
.L_x_12:
[----:B------:R-:W-:-:S07]  /*0ce0*/  FADD.FTZ R3, R3, R4 ;  /* 0x0000000403037221 */ /* 0x000fce0000010000 */
.L_x_20:
[----:B------:R-:W-:Y:S05]  /*0cf0*/  BSYNC.RECONVERGENT B2 ;  /* 0x0000000000027941 */ /* 0x000fea0003800200 */
.L_x_10:
[----:B------:R-:W-:-:S04]  /*0d00*/  IMAD.MOV.U32 R9, RZ, RZ, 0x0 ;  /* 0x00000000ff097424 */ /* 0x000fc800078e00ff */
[----:B0-----:R-:W-:Y:S05]  /*0d10*/  RET.REL.NODEC R8 `(_Z16vectorOperationsP8Vector2Di) ;  /* 0xfffffff008b87950 */ /* 0x001fea0003c3ffff */
.L_x_21:
[----:B------:R-:W-:-:S00]  /*0d20*/  BRA `(.L_x_21) ;  /* 0xfffffffc00fc7947 */ /* 0x000fc0000383ffff */
[----:B------:R-:W-:-:S00]  /*0d30*/  NOP ;  /* 0x0000000000007918 */ /* 0x000fc00000000000 */
        /* <DEDUP_REMOVED lines=12> */
.L_x_23:


//--------------------- .nv.shared.reserved.0     --------------------------
	.section	.nv.shared.reserved.0,"aw",@nobits
	.weak		__nv_reservedSMEM_offset_0_alias
	.size		__nv_reservedSMEM_offset_0_alias, 0, 64
	.other		__nv_reservedSMEM_offset_0_alias,@"STO_CUDA_RESERVED_SHARED STV_DEFAULT"
__nv_reservedSMEM_offset_0_alias:
	.zero		0
	.zero		64


//--------------------- .nv.constant0._Z16vectorOperationsP8Vector2Di --------------------------
	.section	.nv.constant0._Z16vectorOperationsP8Vector2Di,"a",@progbits
	.sectionflags	@""
	.align	4
.nv.constant0._Z16vectorOperationsP8Vector2Di:
	.zero		908


//--------------------- SYMBOLS --------------------------

	.type		.nv.reservedSmem.offset0,@object
	.size		.nv.reservedSmem.offset0,0x4
